	.headerflags	@"EF_CUDA_TEXMODE_UNIFIED EF_CUDA_64BIT_ADDRESS EF_CUDA_ACCELERATORS EF_CUDA_SM90 EF_CUDA_VIRTUAL_SM(EF_CUDA_SM90)"
	.elftype	@"ET_EXEC"


//--------------------- .nv.info                  --------------------------
	.section	.nv.info,"",@"SHT_CUDA_INFO"
	.align	4


	//----- nvinfo : EIATTR_REGCOUNT
	.align		4
        /*0000*/ 	.byte	0x04, 0x2f
        /*0002*/ 	.short	(.L_3 - .L_2)
	.align		4
.L_2:
        /*0004*/ 	.word	index@(triton_poi_fused__native_batch_norm_legit_no_training_reflection_pad2d_relu_26)
        /*0008*/ 	.word	0x0000001a


	//----- nvinfo : EIATTR_MIN_STACK_SIZE
	.align		4
.L_3:
        /*000c*/ 	.byte	0x04, 0x12
        /*000e*/ 	.short	(.L_5 - .L_4)
	.align		4
.L_4:
        /*0010*/ 	.word	index@(triton_poi_fused__native_batch_norm_legit_no_training_reflection_pad2d_relu_26)
        /*0014*/ 	.word	0x00000000


	//----- nvinfo : EIATTR_FRAME_SIZE
	.align		4
.L_5:
        /*0018*/ 	.byte	0x04, 0x11
        /*001a*/ 	.short	(.L_7 - .L_6)
	.align		4
.L_6:
        /*001c*/ 	.word	index@(triton_poi_fused__native_batch_norm_legit_no_training_reflection_pad2d_relu_26)
        /*0020*/ 	.word	0x00000000


	//----- nvinfo : EIATTR_MIN_STACK_SIZE
	.align		4
.L_7:
        /*0024*/ 	.byte	0x04, 0x12
        /*0026*/ 	.short	(.L_9 - .L_8)
	.align		4
.L_8:
        /*0028*/ 	.word	index@(triton_poi_fused__native_batch_norm_legit_no_training_reflection_pad2d_relu_26)
        /*002c*/ 	.word	0x00000000
.L_9:


//--------------------- .nv.info.triton_poi_fused__native_batch_norm_legit_no_training_reflection_pad2d_relu_26 --------------------------
	.section	.nv.info.triton_poi_fused__native_batch_norm_legit_no_training_reflection_pad2d_relu_26,"",@"SHT_CUDA_INFO"
	.sectionflags	@""
	.align	4


	//----- nvinfo : EIATTR_CUDA_API_VERSION
	.align		4
        /*0000*/ 	.byte	0x04, 0x37
        /*0002*/ 	.short	(.L_11 - .L_10)
.L_10:
        /*0004*/ 	.word	0x0000007c


	//----- nvinfo : EIATTR_KPARAM_INFO
	.align		4
.L_11:
        /*0008*/ 	.byte	0x04, 0x17
        /*000a*/ 	.short	(.L_13 - .L_12)
.L_12:
        /*000c*/ 	.word	0x00000000
        /*0010*/ 	.short	0x0006
        /*0012*/ 	.short	0x0030
        /*0014*/ 	.byte	0x00, 0xf0, 0x11, 0x00


	//----- nvinfo : EIATTR_KPARAM_INFO
	.align		4
.L_13:
        /*0018*/ 	.byte	0x04, 0x17
        /*001a*/ 	.short	(.L_15 - .L_14)
.L_14:
        /*001c*/ 	.word	0x00000000
        /*0020*/ 	.short	0x0005
        /*0022*/ 	.short	0x0028
        /*0024*/ 	.byte	0x00, 0xf4, 0x21, 0x00


	//----- nvinfo : EIATTR_KPARAM_INFO
	.align		4
.L_15:
        /*0028*/ 	.byte	0x04, 0x17
        /*002a*/ 	.short	(.L_17 - .L_16)
.L_16:
        /*002c*/ 	.word	0x00000000
        /*0030*/ 	.short	0x0004
        /*0032*/ 	.short	0x0020
        /*0034*/ 	.byte	0x00, 0xf4, 0x21, 0x00


	//----- nvinfo : EIATTR_KPARAM_INFO
	.align		4
.L_17:
        /*0038*/ 	.byte	0x04, 0x17
        /*003a*/ 	.short	(.L_19 - .L_18)
.L_18:
        /*003c*/ 	.word	0x00000000
        /*0040*/ 	.short	0x0003
        /*0042*/ 	.short	0x0018
        /*0044*/ 	.byte	0x00, 0xf4, 0x21, 0x00


	//----- nvinfo : EIATTR_KPARAM_INFO
	.align		4
.L_19:
        /*0048*/ 	.byte	0x04, 0x17
        /*004a*/ 	.short	(.L_21 - .L_20)
.L_20:
        /*004c*/ 	.word	0x00000000
        /*0050*/ 	.short	0x0002
        /*0052*/ 	.short	0x0010
        /*0054*/ 	.byte	0x00, 0xf4, 0x21, 0x00


	//----- nvinfo : EIATTR_KPARAM_INFO
	.align		4
.L_21:
        /*0058*/ 	.byte	0x04, 0x17
        /*005a*/ 	.short	(.L_23 - .L_22)
.L_22:
        /*005c*/ 	.word	0x00000000
        /*0060*/ 	.short	0x0001
        /*0062*/ 	.short	0x0008
        /*0064*/ 	.byte	0x00, 0xf4, 0x21, 0x00


	//----- nvinfo : EIATTR_KPARAM_INFO
	.align		4
.L_23:
        /*0068*/ 	.byte	0x04, 0x17
        /*006a*/ 	.short	(.L_25 - .L_24)
.L_24:
        /*006c*/ 	.word	0x00000000
        /*0070*/ 	.short	0x0000
        /*0072*/ 	.short	0x0000
        /*0074*/ 	.byte	0x00, 0xf4, 0x21, 0x00


	//----- nvinfo : EIATTR_SPARSE_MMA_MASK
	.align		4
.L_25:
        /*0078*/ 	.byte	0x03, 0x50
        /*007a*/ 	.short	0x0000


	//----- nvinfo : EIATTR_MAXREG_COUNT
	.align		4
        /*007c*/ 	.byte	0x03, 0x1b
        /*007e*/ 	.short	0x00ff


	//----- nvinfo : EIATTR_EXIT_INSTR_OFFSETS
	.align		4
        /*0080*/ 	.byte	0x04, 0x1c
        /*0082*/ 	.short	(.L_27 - .L_26)


	//   ....[0]....
.L_26:
        /*0084*/ 	.word	0x000008a0


	//----- nvinfo : EIATTR_REQNTID
	.align		4
.L_27:
        /*0088*/ 	.byte	0x04, 0x10
        /*008a*/ 	.short	(.L_29 - .L_28)
.L_28:
        /*008c*/ 	.word	0x00000080
        /*0090*/ 	.word	0x00000001
        /*0094*/ 	.word	0x00000001


	//----- nvinfo : EIATTR_CBANK_PARAM_SIZE
	.align		4
.L_29:
        /*0098*/ 	.byte	0x03, 0x19
        /*009a*/ 	.short	0x0034


	//----- nvinfo : EIATTR_PARAM_CBANK
	.align		4
        /*009c*/ 	.byte	0x04, 0x0a
        /*009e*/ 	.short	(.L_31 - .L_30)
	.align		4
.L_30:
        /*00a0*/ 	.word	index@(.nv.constant0.triton_poi_fused__native_batch_norm_legit_no_training_reflection_pad2d_relu_26)
        /*00a4*/ 	.short	0x0210
        /*00a6*/ 	.short	0x0034


	//----- nvinfo : EIATTR_SW_WAR
	.align		4
.L_31:
        /*00a8*/ 	.byte	0x04, 0x36
        /*00aa*/ 	.short	(.L_33 - .L_32)
.L_32:
        /*00ac*/ 	.word	0x00000008
.L_33:


//--------------------- .nv.callgraph             --------------------------
	.section	.nv.callgraph,"",@"SHT_CUDA_CALLGRAPH"
	.align	4
	.sectionentsize	8
	.align		4
        /*0000*/ 	.word	0x00000000
	.align		4
        /*0004*/ 	.word	0xffffffff
	.align		4
        /*0008*/ 	.word	0x00000000
	.align		4
        /*000c*/ 	.word	0xfffffffe
	.align		4
        /*0010*/ 	.word	0x00000000
	.align		4
        /*0014*/ 	.word	0xfffffffd
	.align		4
        /*0018*/ 	.word	0x00000000
	.align		4
        /*001c*/ 	.word	0xfffffffc


//--------------------- .nv.constant4             --------------------------
	.section	.nv.constant4,"a",@progbits
	.align	8
	.align		8
.nv.constant4:
        /*0000*/ 	.dword	_$_str
	.align		8
        /*0008*/ 	.dword	_$_str_$_2


//--------------------- .text.triton_poi_fused__native_batch_norm_legit_no_training_reflection_pad2d_relu_26 --------------------------
	.section	.text.triton_poi_fused__native_batch_norm_legit_no_training_reflection_pad2d_relu_26,"ax",@progbits
	.align	128
        .global         triton_poi_fused__native_batch_norm_legit_no_training_reflection_pad2d_relu_26
        .type           triton_poi_fused__native_batch_norm_legit_no_training_reflection_pad2d_relu_26,@function
        .size           triton_poi_fused__native_batch_norm_legit_no_training_reflection_pad2d_relu_26,(.L_x_1 - triton_poi_fused__native_batch_norm_legit_no_training_reflection_pad2d_relu_26)
        .other          triton_poi_fused__native_batch_norm_legit_no_training_reflection_pad2d_relu_26,@"STO_CUDA_ENTRY STV_DEFAULT"
triton_poi_fused__native_batch_norm_legit_no_training_reflection_pad2d_relu_26:
.text.triton_poi_fused__native_batch_norm_legit_no_training_reflection_pad2d_relu_26:
[----:B------:R-:W-:Y:S01]  /*0000*/  LDC R1, c[0x0][0x28] ;  /* 0x00000a00ff017b82 */ /* 0x000fe20000000800 */
[----:B------:R-:W1:Y:S01]  /*0010*/  S2R R0, SR_TID.X ;  /* 0x0000000000007919 */ /* 0x000e620000002100 */
[----:B------:R-:W-:Y:S01]  /*0020*/  ULDC.64 UR4, c[0x0][0x208] ;  /* 0x0000820000047ab9 */ /* 0x000fe20000000a00 */
[----:B------:R-:W2:Y:S01]  /*0030*/  S2R R3, SR_CTAID.X ;  /* 0x0000000000037919 */ /* 0x000ea20000002500 */
[----:B-1----:R-:W-:-:S04]  /*0040*/  SHF.L.U32 R0, R0, 0x2, RZ ;  /* 0x0000000200007819 */ /* 0x002fc800000006ff */
[----:B------:R-:W-:-:S05]  /*0050*/  LOP3.LUT R0, R0, 0x1fc, RZ, 0xc0, !PT ;  /* 0x000001fc00007812 */ /* 0x000fca00078ec0ff */
[----:B--2---:R-:W-:Y:S02]  /*0060*/  IMAD R0, R3, 0x200, R0 ;  /* 0x0000020003007824 */ /* 0x004fe400078e0200 */
[----:B------:R-:W1:Y:S02]  /*0070*/  LDC.64 R2, c[0x0][0x220] ;  /* 0x00008800ff027b82 */ /* 0x000e640000000a00 */
[C---:B------:R-:W-:Y:S01]  /*0080*/  IMAD.HI R12, R0.reuse, 0x38e38e39, RZ ;  /* 0x38e38e39000c7827 */ /* 0x040fe200078e02ff */
[----:B------:R-:W-:Y:S02]  /*0090*/  IADD3 R13, R0, 0x1, RZ ;  /* 0x00000001000d7810 */ /* 0x000fe40007ffe0ff */
[----:B------:R-:W-:Y:S01]  /*00a0*/  IADD3 R15, R0, 0x2, RZ ;  /* 0x00000002000f7810 */ /* 0x000fe20007ffe0ff */
[----:B------:R-:W-:Y:S01]  /*00b0*/  VIADD R14, R0, 0x3 ;  /* 0x00000003000e7836 */ /* 0x000fe20000000000 */
[----:B------:R-:W-:Y:S01]  /*00c0*/  SHF.R.U32.HI R9, RZ, 0x1f, R12 ;  /* 0x0000001fff097819 */ /* 0x000fe2000001160c */
[----:B------:R-:W-:-:S03]  /*00d0*/  IMAD.HI R4, R13, 0x2aaaaaab, RZ ;  /* 0x2aaaaaab0d047827 */ /* 0x000fc600078e02ff */
[----:B------:R-:W-:Y:S01]  /*00e0*/  LEA.HI.SX32 R12, R12, R9, 0x1d ;  /* 0x000000090c0c7211 */ /* 0x000fe200078feaff */
[----:B------:R-:W-:Y:S01]  /*00f0*/  IMAD.HI R6, R15, 0x2aaaaaab, RZ ;  /* 0x2aaaaaab0f067827 */ /* 0x000fe200078e02ff */
[----:B------:R-:W-:Y:S02]  /*0100*/  LEA.HI R5, R4, R4, RZ, 0x1 ;  /* 0x0000000404057211 */ /* 0x000fe400078f08ff */
[----:B------:R-:W-:Y:S01]  /*0110*/  SHF.R.S32.HI R9, RZ, 0x1f, R12 ;  /* 0x0000001fff097819 */ /* 0x000fe2000001140c */
[----:B------:R-:W-:-:S03]  /*0120*/  IMAD.HI R4, R0, 0x2aaaaaab, RZ ;  /* 0x2aaaaaab00047827 */ /* 0x000fc600078e02ff */
[----:B------:R-:W-:Y:S01]  /*0130*/  LEA.HI R10, R9, R12, RZ, 0x8 ;  /* 0x0000000c090a7211 */ /* 0x000fe200078f40ff */
[----:B------:R-:W-:Y:S01]  /*0140*/  IMAD R5, R5, 0x6, RZ ;  /* 0x0000000605057824 */ /* 0x000fe200078e02ff */
[----:B------:R-:W-:Y:S01]  /*0150*/  LEA.HI R4, R4, R4, RZ, 0x1 ;  /* 0x0000000404047211 */ /* 0x000fe200078f08ff */
[----:B------:R-:W-:Y:S01]  /*0160*/  IMAD.HI R7, R14, 0x2aaaaaab, RZ ;  /* 0x2aaaaaab0e077827 */ /* 0x000fe200078e02ff */
[----:B------:R-:W-:Y:S02]  /*0170*/  LOP3.LUT R11, R10, 0xffffff00, RZ, 0xc0, !PT ;  /* 0xffffff000a0b7812 */ /* 0x000fe400078ec0ff */
[----:B------:R-:W-:Y:S02]  /*0180*/  LOP3.LUT R8, RZ, R5, RZ, 0x33, !PT ;  /* 0x00000005ff087212 */ /* 0x000fe400078e33ff */
[----:B------:R-:W-:Y:S02]  /*0190*/  LEA.HI R5, R6, R6, RZ, 0x1 ;  /* 0x0000000606057211 */ /* 0x000fe400078f08ff */
[----:B------:R-:W-:Y:S01]  /*01a0*/  LEA.HI R7, R7, R7, RZ, 0x1 ;  /* 0x0000000707077211 */ /* 0x000fe200078f08ff */
[----:B------:R-:W-:-:S02]  /*01b0*/  IMAD.IADD R13, R13, 0x1, R8 ;  /* 0x000000010d0d7824 */ /* 0x000fc400078e0208 */
[----:B------:R-:W-:Y:S02]  /*01c0*/  IMAD R6, R5, 0x6, RZ ;  /* 0x0000000605067824 */ /* 0x000fe400078e02ff */
[----:B------:R-:W-:-:S03]  /*01d0*/  IMAD.HI R8, R4, 0x2aaaaaab, RZ ;  /* 0x2aaaaaab04087827 */ /* 0x000fc600078e02ff */
[----:B------:R-:W-:Y:S01]  /*01e0*/  LOP3.LUT R10, RZ, R6, RZ, 0x33, !PT ;  /* 0x00000006ff0a7212 */ /* 0x000fe200078e33ff */
[----:B------:R-:W-:Y:S01]  /*01f0*/  IMAD.HI R9, R5, 0x2aaaaaab, RZ ;  /* 0x2aaaaaab05097827 */ /* 0x000fe200078e02ff */
[----:B------:R-:W-:Y:S02]  /*0200*/  LEA.HI R8, R8, R8, RZ, 0x1 ;  /* 0x0000000808087211 */ /* 0x000fe400078f08ff */
[----:B------:R-:W-:Y:S01]  /*0210*/  IADD3 R15, R15, R10, RZ ;  /* 0x0000000a0f0f7210 */ /* 0x000fe20007ffe0ff */
[----:B------:R-:W-:Y:S01]  /*0220*/  IMAD R7, R7, 0x6, RZ ;  /* 0x0000000607077824 */ /* 0x000fe200078e02ff */
[----:B------:R-:W-:Y:S01]  /*0230*/  LEA.HI R6, R9, R9, RZ, 0x1 ;  /* 0x0000000909067211 */ /* 0x000fe200078f08ff */
[----:B------:R-:W-:Y:S01]  /*0240*/  IMAD R8, R8, 0x6, RZ ;  /* 0x0000000608087824 */ /* 0x000fe200078e02ff */
[----:B------:R-:W-:Y:S02]  /*0250*/  IADD3 R9, R12, -R11, RZ ;  /* 0x8000000b0c097210 */ /* 0x000fe40007ffe0ff */
[----:B------:R-:W-:Y:S01]  /*0260*/  LOP3.LUT R7, RZ, R7, RZ, 0x33, !PT ;  /* 0x00000007ff077212 */ /* 0x000fe200078e33ff */
[----:B------:R-:W-:Y:S01]  /*0270*/  IMAD R6, R6, 0x6, RZ ;  /* 0x0000000606067824 */ /* 0x000fe200078e02ff */
[----:B------:R-:W-:Y:S01]  /*0280*/  LOP3.LUT R17, RZ, R8, RZ, 0x33, !PT ;  /* 0x00000008ff117212 */ /* 0x000fe200078e33ff */
[----:B-1----:R-:W-:Y:S01]  /*0290*/  IMAD.WIDE R18, R9, 0x4, R2 ;  /* 0x0000000409127825 */ /* 0x002fe200078e0202 */
[----:B------:R-:W1:Y:S02]  /*02a0*/  LDC.64 R10, c[0x0][0x218] ;  /* 0x00008600ff0a7b82 */ /* 0x000e640000000a00 */
[----:B------:R-:W-:Y:S01]  /*02b0*/  LOP3.LUT R6, RZ, R6, RZ, 0x33, !PT ;  /* 0x00000006ff067212 */ /* 0x000fe200078e33ff */
[----:B------:R-:W-:Y:S01]  /*02c0*/  IMAD R2, R4, 0x6, RZ ;  /* 0x0000000604027824 */ /* 0x000fe200078e02ff */
[----:B------:R2:W3:Y:S01]  /*02d0*/  LDG.E.EL R8, desc[UR4][R18.64] ;  /* 0x0000000412087981 */ /* 0x0004e2000c2e1900 */
[----:B------:R-:W-:-:S03]  /*02e0*/  IMAD.IADD R14, R14, 0x1, R7 ;  /* 0x000000010e0e7824 */ /* 0x000fc600078e0207 */
[----:B------:R-:W-:-:S05]  /*02f0*/  LOP3.LUT R3, RZ, R2, RZ, 0x33, !PT ;  /* 0x00000002ff037212 */ /* 0x000fca00078e33ff */
[----:B------:R-:W-:Y:S01]  /*0300*/  IMAD.IADD R20, R0, 0x1, R3 ;  /* 0x0000000100147824 */ /* 0x000fe200078e0203 */
[----:B--2---:R-:W-:Y:S01]  /*0310*/  IABS R18, R13 ;  /* 0x0000000d00127213 */ /* 0x004fe20000000000 */
[----:B------:R-:W-:Y:S01]  /*0320*/  IMAD.IADD R17, R4, 0x1, R17 ;  /* 0x0000000104117824 */ /* 0x000fe200078e0211 */
[----:B------:R-:W-:Y:S01]  /*0330*/  IABS R21, R14 ;  /* 0x0000000e00157213 */ /* 0x000fe20000000000 */
[----:B------:R-:W2:Y:S01]  /*0340*/  LDC.64 R2, c[0x0][0x228] ;  /* 0x00008a00ff027b82 */ /* 0x000ea20000000a00 */
[----:B------:R-:W-:Y:S02]  /*0350*/  IABS R20, R20 ;  /* 0x0000001400147213 */ /* 0x000fe40000000000 */
[----:B------:R-:W-:Y:S02]  /*0360*/  IABS R19, R15 ;  /* 0x0000000f00137213 */ /* 0x000fe40000000000 */
[----:B------:R-:W-:Y:S01]  /*0370*/  MOV R13, R20 ;  /* 0x00000014000d7202 */ /* 0x000fe20000000f00 */
[----:B------:R-:W-:Y:S01]  /*0380*/  IMAD.MOV.U32 R14, RZ, RZ, R18 ;  /* 0x000000ffff0e7224 */ /* 0x000fe200078e0012 */
[----:B------:R-:W-:-:S02]  /*0390*/  MOV R15, R21 ;  /* 0x00000015000f7202 */ /* 0x000fc40000000f00 */
[----:B------:R-:W-:Y:S01]  /*03a0*/  IADD3 R16, R5, R6, RZ ;  /* 0x0000000605107210 */ /* 0x000fe20007ffe0ff */
[----:B------:R-:W-:Y:S01]  /*03b0*/  VIADD R13, R13, 0xfffffffd ;  /* 0xfffffffd0d0d7836 */ /* 0x000fe20000000000 */
[----:B------:R-:W-:Y:S01]  /*03c0*/  IABS R18, R17 ;  /* 0x0000001100127213 */ /* 0x000fe20000000000 */
[----:B------:R-:W4:Y:S01]  /*03d0*/  LDC.64 R6, c[0x0][0x210] ;  /* 0x00008400ff067b82 */ /* 0x000f220000000a00 */
[----:B------:R-:W-:Y:S02]  /*03e0*/  MOV R17, R19 ;  /* 0x0000001300117202 */ /* 0x000fe40000000f00 */
[----:B------:R-:W-:Y:S01]  /*03f0*/  IADD3 R15, R15, -0x3, RZ ;  /* 0xfffffffd0f0f7810 */ /* 0x000fe20007ffe0ff */
[----:B------:R-:W-:Y:S01]  /*0400*/  VIADD R14, R14, 0xfffffffd ;  /* 0xfffffffd0e0e7836 */ /* 0x000fe20000000000 */
[----:B------:R-:W-:Y:S02]  /*0410*/  IABS R16, R16 ;  /* 0x0000001000107213 */ /* 0x000fe40000000000 */
[----:B------:R-:W-:Y:S01]  /*0420*/  IABS R19, R13 ;  /* 0x0000000d00137213 */ /* 0x000fe20000000000 */
[----:B------:R-:W-:Y:S01]  /*0430*/  VIADD R13, R17, 0xfffffffd ;  /* 0xfffffffd110d7836 */ /* 0x000fe20000000000 */
[----:B------:R-:W-:Y:S01]  /*0440*/  IABS R23, R15 ;  /* 0x0000000f00177213 */ /* 0x000fe20000000000 */
[----:B------:R-:W5:Y:S01]  /*0450*/  LDC.64 R4, c[0x0][0x230] ;  /* 0x00008c00ff047b82 */ /* 0x000f620000000a00 */
[----:B------:R-:W-:-:S02]  /*0460*/  MOV R15, R16 ;  /* 0x00000010000f7202 */ /* 0x000fc40000000f00 */
[----:B------:R-:W-:Y:S02]  /*0470*/  IABS R20, R14 ;  /* 0x0000000e00147213 */ /* 0x000fe40000000000 */
[----:B------:R-:W-:Y:S02]  /*0480*/  IADD3 R14, R18, -0x3, RZ ;  /* 0xfffffffd120e7810 */ /* 0x000fe40007ffe0ff */
[----:B------:R-:W-:Y:S02]  /*0490*/  IABS R21, R13 ;  /* 0x0000000d00157213 */ /* 0x000fe40000000000 */
[----:B------:R-:W-:Y:S01]  /*04a0*/  IADD3 R13, R15, -0x3, RZ ;  /* 0xfffffffd0f0d7810 */ /* 0x000fe20007ffe0ff */
[----:B------:R-:W-:Y:S01]  /*04b0*/  IMAD.MOV.U32 R17, RZ, RZ, R19 ;  /* 0x000000ffff117224 */ /* 0x000fe200078e0013 */
[----:B------:R-:W-:Y:S01]  /*04c0*/  LEA R12, R12, 0xf, 0x4 ;  /* 0x0000000f0c0c7811 */ /* 0x000fe200078e20ff */
[----:B------:R-:W-:Y:S01]  /*04d0*/  IMAD.MOV.U32 R19, RZ, RZ, R20 ;  /* 0x000000ffff137224 */ /* 0x000fe200078e0014 */
[----:B------:R-:W-:-:S02]  /*04e0*/  IABS R15, R14 ;  /* 0x0000000e000f7213 */ /* 0x000fc40000000000 */
[----:B------:R-:W-:Y:S01]  /*04f0*/  IABS R13, R13 ;  /* 0x0000000d000d7213 */ /* 0x000fe20000000000 */
[C---:B------:R-:W-:Y:S01]  /*0500*/  IMAD.IADD R14, R12.reuse, 0x1, -R17 ;  /* 0x000000010c0e7824 */ /* 0x040fe200078e0a11 */
[----:B------:R-:W-:Y:S01]  /*0510*/  MOV R17, R15 ;  /* 0x0000000f00117202 */ /* 0x000fe20000000f00 */
[----:B------:R-:W-:Y:S01]  /*0520*/  IMAD.IADD R15, R12, 0x1, -R19 ;  /* 0x000000010c0f7824 */ /* 0x000fe200078e0a13 */
[----:B------:R-:W-:Y:S01]  /*0530*/  IADD3 R16, R12, -R21, RZ ;  /* 0x800000150c107210 */ /* 0x000fe20007ffe0ff */
[----:B------:R-:W-:Y:S01]  /*0540*/  IMAD.MOV.U32 R19, RZ, RZ, R13 ;  /* 0x000000ffff137224 */ /* 0x000fe200078e000d */
[----:B------:R-:W-:Y:S01]  /*0550*/  IADD3 R12, R12, -R23, RZ ;  /* 0x800000170c0c7210 */ /* 0x000fe20007ffe0ff */
[C---:B------:R-:W-:Y:S02]  /*0560*/  IMAD R13, R17.reuse, -0x4, R14 ;  /* 0xfffffffc110d7824 */ /* 0x040fe400078e020e */
[----:B------:R-:W-:Y:S02]  /*0570*/  IMAD R15, R17, -0x4, R15 ;  /* 0xfffffffc110f7824 */ /* 0x000fe400078e020f */
[----:B------:R-:W-:-:S02]  /*0580*/  IMAD R17, R19, -0x4, R16 ;  /* 0xfffffffc13117824 */ /* 0x000fc400078e0210 */
[----:B------:R-:W-:Y:S02]  /*0590*/  IMAD R19, R19, -0x4, R12 ;  /* 0xfffffffc13137824 */ /* 0x000fe400078e020c */
[----:B----4-:R-:W-:-:S04]  /*05a0*/  IMAD.WIDE R12, R13, 0x4, R6 ;  /* 0x000000040d0c7825 */ /* 0x010fc800078e0206 */
[--C-:B------:R-:W-:Y:S02]  /*05b0*/  IMAD.WIDE R14, R15, 0x4, R6.reuse ;  /* 0x000000040f0e7825 */ /* 0x100fe400078e0206 */
[----:B------:R-:W4:Y:S02]  /*05c0*/  LDG.E.EL R12, desc[UR4][R12.64] ;  /* 0x000000040c0c7981 */ /* 0x000f24000c2e1900 */
[----:B------:R-:W-:Y:S02]  /*05d0*/  IMAD.WIDE R16, R17, 0x4, R6 ;  /* 0x0000000411107825 */ /* 0x000fe400078e0206 */
[----:B------:R-:W4:Y:S02]  /*05e0*/  LDG.E.EL R14, desc[UR4][R14.64] ;  /* 0x000000040e0e7981 */ /* 0x000f24000c2e1900 */
[----:B-1----:R-:W-:Y:S02]  /*05f0*/  IMAD.WIDE R10, R9, 0x4, R10 ;  /* 0x00000004090a7825 */ /* 0x002fe400078e020a */
[----:B------:R-:W4:Y:S02]  /*0600*/  LDG.E.EL R16, desc[UR4][R16.64] ;  /* 0x0000000410107981 */ /* 0x000f24000c2e1900 */
[----:B------:R-:W-:-:S02]  /*0610*/  IMAD.WIDE R6, R19, 0x4, R6 ;  /* 0x0000000413067825 */ /* 0x000fc400078e0206 */
[----:B------:R1:W4:Y:S02]  /*0620*/  LDG.E.EL R11, desc[UR4][R10.64] ;  /* 0x000000040a0b7981 */ /* 0x000324000c2e1900 */
[C---:B-----5:R-:W-:Y:S02]  /*0630*/  IMAD.WIDE R20, R9.reuse, 0x4, R4 ;  /* 0x0000000409147825 */ /* 0x060fe400078e0204 */
[----:B------:R4:W5:Y:S02]  /*0640*/  LDG.E.EL R6, desc[UR4][R6.64] ;  /* 0x0000000406067981 */ /* 0x000964000c2e1900 */
[----:B--2---:R-:W-:Y:S02]  /*0650*/  IMAD.WIDE R18, R9, 0x4, R2 ;  /* 0x0000000409127825 */ /* 0x004fe400078e0202 */
[----:B------:R-:W2:Y:S01]  /*0660*/  LDG.E.EL R21, desc[UR4][R20.64] ;  /* 0x0000000414157981 */ /* 0x000ea2000c2e1900 */
[----:B------:R-:W1:Y:S03]  /*0670*/  LDC.64 R2, c[0x0][0x238] ;  /* 0x00008e00ff027b82 */ /* 0x000e660000000a00 */
[----:B------:R-:W2:Y:S01]  /*0680*/  LDG.E.EL R4, desc[UR4][R18.64] ;  /* 0x0000000412047981 */ /* 0x000ea2000c2e1900 */
[----:B-1----:R-:W-:Y:S01]  /*0690*/  HFMA2.MMA R10, -RZ, RZ, 1.625, 0 ;  /* 0x3e800000ff0a7435 */ /* 0x002fe200000001ff */
[----:B0-----:R-:W-:-:S04]  /*06a0*/  IMAD.WIDE R2, R0, 0x4, R2 ;  /* 0x0000000400027825 */ /* 0x001fc800078e0202 */
[----:B---3--:R-:W-:-:S04]  /*06b0*/  FADD R8, R8, 9.9999997473787516356e-06 ;  /* 0x3727c5ac08087421 */ /* 0x008fc80000000000 */
[----:B------:R-:W0:Y:S02]  /*06c0*/  MUFU.SQRT R5, R8 ;  /* 0x0000000800057308 */ /* 0x000e240000002000 */
[C---:B0-----:R-:W-:Y:S02]  /*06d0*/  FSETP.GT.AND P0, PT, R5.reuse, 8.50705917302346158658e+37, PT ;  /* 0x7e8000000500780b */ /* 0x041fe40003f04000 */
[----:B------:R-:W-:-:S11]  /*06e0*/  FSETP.GEU.AND P1, PT, R5, 1.175494350822287508e-38, PT ;  /* 0x008000000500780b */ /* 0x000fd60003f2e000 */
[----:B------:R-:W-:-:S04]  /*06f0*/  @P0 FMUL R5, R5, 0.25 ;  /* 0x3e80000005050820 */ /* 0x000fc80000400000 */
[----:B------:R-:W-:-:S06]  /*0700*/  @!P1 FMUL R5, R5, 16777216 ;  /* 0x4b80000005059820 */ /* 0x000fcc0000400000 */
[----:B------:R-:W0:Y:S01]  /*0710*/  MUFU.RCP R5, R5 ;  /* 0x0000000500057308 */ /* 0x000e220000001000 */
[----:B------:R-:W-:-:S05]  /*0720*/  FSEL R10, R10, 1, P0 ;  /* 0x3f8000000a0a7808 */ /* 0x000fca0000000000 */
[----:B------:R-:W-:-:S04]  /*0730*/  @!P1 FMUL R10, R10, 16777216 ;  /* 0x4b8000000a0a9820 */ /* 0x000fc80000400000 */
[----:B0-----:R-:W-:Y:S01]  /*0740*/  FMUL R10, R5, R10 ;  /* 0x0000000a050a7220 */ /* 0x001fe20000400000 */
[--C-:B----4-:R-:W-:Y:S01]  /*0750*/  FADD R7, R12, -R11.reuse ;  /* 0x8000000b0c077221 */ /* 0x110fe20000000000 */
[--C-:B------:R-:W-:Y:S01]  /*0760*/  FADD R9, R14, -R11.reuse ;  /* 0x8000000b0e097221 */ /* 0x100fe20000000000 */
[--C-:B------:R-:W-:Y:S01]  /*0770*/  FADD R13, R16, -R11.reuse ;  /* 0x8000000b100d7221 */ /* 0x100fe20000000000 */
[----:B-----5:R-:W-:Y:S01]  /*0780*/  FADD R11, R6, -R11 ;  /* 0x8000000b060b7221 */ /* 0x020fe20000000000 */
[C---:B------:R-:W-:Y:S01]  /*0790*/  FMUL R7, R10.reuse, R7 ;  /* 0x000000070a077220 */ /* 0x040fe20000400000 */
[C---:B------:R-:W-:Y:S01]  /*07a0*/  FMUL R8, R10.reuse, R9 ;  /* 0x000000090a087220 */ /* 0x040fe20000400000 */
[C---:B------:R-:W-:Y:S01]  /*07b0*/  FMUL R6, R10.reuse, R13 ;  /* 0x0000000d0a067220 */ /* 0x040fe20000400000 */
[----:B------:R-:W-:Y:S01]  /*07c0*/  FMUL R10, R10, R11 ;  /* 0x0000000b0a0a7220 */ /* 0x000fe20000400000 */
[C-C-:B--2---:R-:W-:Y:S01]  /*07d0*/  FFMA R7, R4.reuse, R7, R21.reuse ;  /* 0x0000000704077223 */ /* 0x144fe20000000015 */
[C-C-:B------:R-:W-:Y:S01]  /*07e0*/  FFMA R8, R4.reuse, R8, R21.reuse ;  /* 0x0000000804087223 */ /* 0x140fe20000000015 */
[C-C-:B------:R-:W-:Y:S01]  /*07f0*/  FFMA R6, R4.reuse, R6, R21.reuse ;  /* 0x0000000604067223 */ /* 0x140fe20000000015 */
[----:B------:R-:W-:-:S02]  /*0800*/  FFMA R10, R4, R10, R21 ;  /* 0x0000000a040a7223 */ /* 0x000fc40000000015 */
[C---:B------:R-:W-:Y:S02]  /*0810*/  FSETP.GEU.AND P3, PT, R7.reuse, RZ, PT ;  /* 0x000000ff0700720b */ /* 0x040fe40003f6e000 */
[----:B------:R-:W-:Y:S02]  /*0820*/  FSETP.GEU.AND P2, PT, R8, RZ, PT ;  /* 0x000000ff0800720b */ /* 0x000fe40003f4e000 */
[----:B------:R-:W-:Y:S02]  /*0830*/  FSETP.GEU.AND P1, PT, R6, RZ, PT ;  /* 0x000000ff0600720b */ /* 0x000fe40003f2e000 */
[----:B------:R-:W-:Y:S02]  /*0840*/  FSETP.GEU.AND P0, PT, R10, RZ, PT ;  /* 0x000000ff0a00720b */ /* 0x000fe40003f0e000 */
[----:B------:R-:W-:Y:S02]  /*0850*/  SEL R4, R7, RZ, P3 ;  /* 0x000000ff07047207 */ /* 0x000fe40001800000 */
[----:B------:R-:W-:-:S02]  /*0860*/  SEL R5, R8, RZ, P2 ;  /* 0x000000ff08057207 */ /* 0x000fc40001000000 */
[----:B------:R-:W-:Y:S02]  /*0870*/  SEL R6, R6, RZ, P1 ;  /* 0x000000ff06067207 */ /* 0x000fe40000800000 */
[----:B------:R-:W-:-:S05]  /*0880*/  SEL R7, R10, RZ, P0 ;  /* 0x000000ff0a077207 */ /* 0x000fca0000000000 */
[----:B------:R-:W-:Y:S01]  /*0890*/  STG.E.128 desc[UR4][R2.64], R4 ;  /* 0x0000000402007986 */ /* 0x000fe2000c101d04 */
[----:B------:R-:W-:Y:S05]  /*08a0*/  EXIT ;  /* 0x000000000000794d */ /* 0x000fea0003800000 */
.L_x_0:
[----:B------:R-:W-:-:S00]  /*08b0*/  BRA `(.L_x_0) ;  /* 0xfffffffc00fc7947 */ /* 0x000fc0000383ffff */
[----:B------:R-:W-:-:S00]  /*08c0*/  NOP ;  /* 0x0000000000007918 */ /* 0x000fc00000000000 */
        /* <DEDUP_REMOVED lines=11> */
.L_x_1:


//--------------------- .nv.global.init           --------------------------
	.section	.nv.global.init,"aw",@progbits
.nv.global.init:
	.type		_$_str,@object
	.size		_$_str,(_$_str_$_2 - _$_str)
_$_str:
        /*0000*/ 	.byte	0x5f, 0x5f, 0x43, 0x55, 0x44, 0x41, 0x5f, 0x46, 0x54, 0x5a, 0x00
	.type		_$_str_$_2,@object
	.size		_$_str_$_2,(.L_1 - _$_str_$_2)
_$_str_$_2:
        /*000b*/ 	.byte	0x5f, 0x5f, 0x43, 0x55, 0x44, 0x41, 0x5f, 0x50, 0x52, 0x45, 0x43, 0x5f, 0x53, 0x51, 0x52, 0x54
        /*001b*/ 	.byte	0x00
.L_1:


//--------------------- .nv.constant0.triton_poi_fused__native_batch_norm_legit_no_training_reflection_pad2d_relu_26 --------------------------
	.section	.nv.constant0.triton_poi_fused__native_batch_norm_legit_no_training_reflection_pad2d_relu_26,"a",@progbits
	.sectionflags	@""
	.align	4
.nv.constant0.triton_poi_fused__native_batch_norm_legit_no_training_reflection_pad2d_relu_26:
	.zero		580
